//
// Generated by NVIDIA NVVM Compiler
//
// Compiler Build ID: CL-36424714
// Cuda compilation tools, release 13.0, V13.0.88
// Based on NVVM 20.0.0
//

.version 9.0
.target sm_100
.address_size 64

	// .globl	_Z18wmma_matmul_kernelP6__halfS0_S0_

.visible .entry _Z18wmma_matmul_kernelP6__halfS0_S0_(
	.param .u64 .ptr .align 1 _Z18wmma_matmul_kernelP6__halfS0_S0__param_0,
	.param .u64 .ptr .align 1 _Z18wmma_matmul_kernelP6__halfS0_S0__param_1,
	.param .u64 .ptr .align 1 _Z18wmma_matmul_kernelP6__halfS0_S0__param_2
)
{
	.reg .pred 	%p<2>;
	.reg .b16 	%rs<2>;
	.reg .b32 	%r<1302>;
	.reg .b32 	%f<2>;
	.reg .b64 	%rd<128>;

	ld.param.u64 	%rd20, [_Z18wmma_matmul_kernelP6__halfS0_S0__param_0];
	ld.param.u64 	%rd21, [_Z18wmma_matmul_kernelP6__halfS0_S0__param_1];
	ld.param.u64 	%rd22, [_Z18wmma_matmul_kernelP6__halfS0_S0__param_2];
	cvta.to.global.u64 	%rd23, %rd21;
	cvta.to.global.u64 	%rd24, %rd20;
	cvta.to.global.u64 	%rd25, %rd22;
	mov.u32 	%r5, %tid.x;
	shr.u32 	%r6, %r5, 7;
	mov.u32 	%r7, %ctaid.x;
	shl.b32 	%r8, %r7, 16;
	mov.u32 	%r9, %ctaid.y;
	shl.b32 	%r10, %r9, 16;
	shl.b32 	%r11, %r5, 8;
	and.b32  	%r12, %r11, 24576;
	mul.lo.s32 	%r13, %r7, 98304;
	mul.lo.s32 	%r14, %r6, 12288;
	shl.b32 	%r15, %r9, 7;
	shr.u32 	%r16, %r5, 1;
	and.b32  	%r17, %r16, 48;
	cvt.s64.s32 	%rd26, %r10;
	cvt.u64.u32 	%rd27, %r12;
	or.b64  	%rd28, %rd27, %rd26;
	mov.f32 	%f1, 0f00000000;
	// begin inline asm
	{  cvt.rn.f16.f32 %rs1, %f1;}

	// end inline asm
	cvt.s64.s32 	%rd29, %r13;
	cvt.u64.u32 	%rd30, %r15;
	cvt.u64.u32 	%rd31, %r14;
	cvt.u64.u32 	%rd32, %r17;
	shl.b64 	%rd33, %rd28, 1;
	add.s64 	%rd1, %rd23, %rd33;
	mov.b32 	%r1, {%rs1, %rs1};
	add.s64 	%rd2, %rd1, 96;
	add.s64 	%rd3, %rd1, 128;
	add.s64 	%rd4, %rd1, 160;
	add.s64 	%rd5, %rd1, 192;
	add.s64 	%rd6, %rd1, 352;
	add.s64 	%rd7, %rd1, 384;
	add.s64 	%rd8, %rd1, 416;
	add.s64 	%rd9, %rd1, 448;
	add.s64 	%rd10, %rd1, 480;
	add.s64 	%rd11, %rd1, 864;
	add.s64 	%rd12, %rd1, 992;
	add.s64 	%rd13, %rd1, 65632;
	add.s64 	%rd34, %rd31, %rd30;
	or.b64  	%rd35, %rd34, %rd32;
	add.s64 	%rd36, %rd35, %rd29;
	shl.b64 	%rd37, %rd36, 1;
	add.s64 	%rd127, %rd25, %rd37;
	shl.b32 	%r18, %r5, 7;
	cvt.u64.u32 	%rd38, %r18;
	and.b64  	%rd39, %rd38, 114688;
	mul.wide.s32 	%rd40, %r8, 2;
	or.b64  	%rd41, %rd39, %rd40;
	add.s64 	%rd42, %rd41, %rd24;
	add.s64 	%rd126, %rd42, 992;
	mov.b32 	%r1301, 0;
$L__BB0_1:
	add.s64 	%rd43, %rd126, -992;
	mov.b32 	%r19, 512;
	wmma.load.a.sync.aligned.row.m16n16k16.global.f16 	{%r20, %r21, %r22, %r23, %r24, %r25, %r26, %r27}, [%rd43], %r19;
	wmma.load.b.sync.aligned.col.m16n16k16.global.f16 	{%r28, %r29, %r30, %r31, %r32, %r33, %r34, %r35}, [%rd1], %r19;
	wmma.mma.sync.aligned.row.col.m16n16k16.f16.f16 {%r36, %r37, %r38, %r39}, {%r20, %r21, %r22, %r23, %r24, %r25, %r26, %r27}, {%r28, %r29, %r30, %r31, %r32, %r33, %r34, %r35}, {%r1, %r1, %r1, %r1};
	add.s64 	%rd44, %rd126, -960;
	wmma.load.a.sync.aligned.row.m16n16k16.global.f16 	{%r40, %r41, %r42, %r43, %r44, %r45, %r46, %r47}, [%rd44], %r19;
	add.s64 	%rd45, %rd1, 32;
	wmma.load.b.sync.aligned.col.m16n16k16.global.f16 	{%r48, %r49, %r50, %r51, %r52, %r53, %r54, %r55}, [%rd45], %r19;
	wmma.mma.sync.aligned.row.col.m16n16k16.f16.f16 {%r56, %r57, %r58, %r59}, {%r40, %r41, %r42, %r43, %r44, %r45, %r46, %r47}, {%r48, %r49, %r50, %r51, %r52, %r53, %r54, %r55}, {%r36, %r37, %r38, %r39};
	add.s64 	%rd46, %rd126, -928;
	wmma.load.a.sync.aligned.row.m16n16k16.global.f16 	{%r60, %r61, %r62, %r63, %r64, %r65, %r66, %r67}, [%rd46], %r19;
	add.s64 	%rd47, %rd1, 64;
	wmma.load.b.sync.aligned.col.m16n16k16.global.f16 	{%r68, %r69, %r70, %r71, %r72, %r73, %r74, %r75}, [%rd47], %r19;
	wmma.mma.sync.aligned.row.col.m16n16k16.f16.f16 {%r76, %r77, %r78, %r79}, {%r60, %r61, %r62, %r63, %r64, %r65, %r66, %r67}, {%r68, %r69, %r70, %r71, %r72, %r73, %r74, %r75}, {%r56, %r57, %r58, %r59};
	add.s64 	%rd48, %rd126, -896;
	wmma.load.a.sync.aligned.row.m16n16k16.global.f16 	{%r80, %r81, %r82, %r83, %r84, %r85, %r86, %r87}, [%rd48], %r19;
	wmma.load.b.sync.aligned.col.m16n16k16.global.f16 	{%r88, %r89, %r90, %r91, %r92, %r93, %r94, %r95}, [%rd2], %r19;
	wmma.mma.sync.aligned.row.col.m16n16k16.f16.f16 {%r96, %r97, %r98, %r99}, {%r80, %r81, %r82, %r83, %r84, %r85, %r86, %r87}, {%r88, %r89, %r90, %r91, %r92, %r93, %r94, %r95}, {%r76, %r77, %r78, %r79};
	add.s64 	%rd49, %rd126, -864;
	wmma.load.a.sync.aligned.row.m16n16k16.global.f16 	{%r100, %r101, %r102, %r103, %r104, %r105, %r106, %r107}, [%rd49], %r19;
	wmma.load.b.sync.aligned.col.m16n16k16.global.f16 	{%r108, %r109, %r110, %r111, %r112, %r113, %r114, %r115}, [%rd3], %r19;
	wmma.mma.sync.aligned.row.col.m16n16k16.f16.f16 {%r116, %r117, %r118, %r119}, {%r100, %r101, %r102, %r103, %r104, %r105, %r106, %r107}, {%r108, %r109, %r110, %r111, %r112, %r113, %r114, %r115}, {%r96, %r97, %r98, %r99};
	add.s64 	%rd50, %rd126, -832;
	wmma.load.a.sync.aligned.row.m16n16k16.global.f16 	{%r120, %r121, %r122, %r123, %r124, %r125, %r126, %r127}, [%rd50], %r19;
	wmma.load.b.sync.aligned.col.m16n16k16.global.f16 	{%r128, %r129, %r130, %r131, %r132, %r133, %r134, %r135}, [%rd4], %r19;
	wmma.mma.sync.aligned.row.col.m16n16k16.f16.f16 {%r136, %r137, %r138, %r139}, {%r120, %r121, %r122, %r123, %r124, %r125, %r126, %r127}, {%r128, %r129, %r130, %r131, %r132, %r133, %r134, %r135}, {%r116, %r117, %r118, %r119};
	add.s64 	%rd51, %rd126, -800;
	wmma.load.a.sync.aligned.row.m16n16k16.global.f16 	{%r140, %r141, %r142, %r143, %r144, %r145, %r146, %r147}, [%rd51], %r19;
	wmma.load.b.sync.aligned.col.m16n16k16.global.f16 	{%r148, %r149, %r150, %r151, %r152, %r153, %r154, %r155}, [%rd5], %r19;
	wmma.mma.sync.aligned.row.col.m16n16k16.f16.f16 {%r156, %r157, %r158, %r159}, {%r140, %r141, %r142, %r143, %r144, %r145, %r146, %r147}, {%r148, %r149, %r150, %r151, %r152, %r153, %r154, %r155}, {%r136, %r137, %r138, %r139};
	add.s64 	%rd52, %rd126, -768;
	wmma.load.a.sync.aligned.row.m16n16k16.global.f16 	{%r160, %r161, %r162, %r163, %r164, %r165, %r166, %r167}, [%rd52], %r19;
	add.s64 	%rd53, %rd1, 224;
	wmma.load.b.sync.aligned.col.m16n16k16.global.f16 	{%r168, %r169, %r170, %r171, %r172, %r173, %r174, %r175}, [%rd53], %r19;
	wmma.mma.sync.aligned.row.col.m16n16k16.f16.f16 {%r176, %r177, %r178, %r179}, {%r160, %r161, %r162, %r163, %r164, %r165, %r166, %r167}, {%r168, %r169, %r170, %r171, %r172, %r173, %r174, %r175}, {%r156, %r157, %r158, %r159};
	add.s64 	%rd54, %rd126, -736;
	wmma.load.a.sync.aligned.row.m16n16k16.global.f16 	{%r180, %r181, %r182, %r183, %r184, %r185, %r186, %r187}, [%rd54], %r19;
	add.s64 	%rd55, %rd1, 256;
	wmma.load.b.sync.aligned.col.m16n16k16.global.f16 	{%r188, %r189, %r190, %r191, %r192, %r193, %r194, %r195}, [%rd55], %r19;
	wmma.mma.sync.aligned.row.col.m16n16k16.f16.f16 {%r196, %r197, %r198, %r199}, {%r180, %r181, %r182, %r183, %r184, %r185, %r186, %r187}, {%r188, %r189, %r190, %r191, %r192, %r193, %r194, %r195}, {%r176, %r177, %r178, %r179};
	add.s64 	%rd56, %rd126, -704;
	wmma.load.a.sync.aligned.row.m16n16k16.global.f16 	{%r200, %r201, %r202, %r203, %r204, %r205, %r206, %r207}, [%rd56], %r19;
	add.s64 	%rd57, %rd1, 288;
	wmma.load.b.sync.aligned.col.m16n16k16.global.f16 	{%r208, %r209, %r210, %r211, %r212, %r213, %r214, %r215}, [%rd57], %r19;
	wmma.mma.sync.aligned.row.col.m16n16k16.f16.f16 {%r216, %r217, %r218, %r219}, {%r200, %r201, %r202, %r203, %r204, %r205, %r206, %r207}, {%r208, %r209, %r210, %r211, %r212, %r213, %r214, %r215}, {%r196, %r197, %r198, %r199};
	add.s64 	%rd58, %rd126, -672;
	wmma.load.a.sync.aligned.row.m16n16k16.global.f16 	{%r220, %r221, %r222, %r223, %r224, %r225, %r226, %r227}, [%rd58], %r19;
	add.s64 	%rd59, %rd1, 320;
	wmma.load.b.sync.aligned.col.m16n16k16.global.f16 	{%r228, %r229, %r230, %r231, %r232, %r233, %r234, %r235}, [%rd59], %r19;
	wmma.mma.sync.aligned.row.col.m16n16k16.f16.f16 {%r236, %r237, %r238, %r239}, {%r220, %r221, %r222, %r223, %r224, %r225, %r226, %r227}, {%r228, %r229, %r230, %r231, %r232, %r233, %r234, %r235}, {%r216, %r217, %r218, %r219};
	add.s64 	%rd60, %rd126, -640;
	wmma.load.a.sync.aligned.row.m16n16k16.global.f16 	{%r240, %r241, %r242, %r243, %r244, %r245, %r246, %r247}, [%rd60], %r19;
	wmma.load.b.sync.aligned.col.m16n16k16.global.f16 	{%r248, %r249, %r250, %r251, %r252, %r253, %r254, %r255}, [%rd6], %r19;
	wmma.mma.sync.aligned.row.col.m16n16k16.f16.f16 {%r256, %r257, %r258, %r259}, {%r240, %r241, %r242, %r243, %r244, %r245, %r246, %r247}, {%r248, %r249, %r250, %r251, %r252, %r253, %r254, %r255}, {%r236, %r237, %r238, %r239};
	add.s64 	%rd61, %rd126, -608;
	wmma.load.a.sync.aligned.row.m16n16k16.global.f16 	{%r260, %r261, %r262, %r263, %r264, %r265, %r266, %r267}, [%rd61], %r19;
	wmma.load.b.sync.aligned.col.m16n16k16.global.f16 	{%r268, %r269, %r270, %r271, %r272, %r273, %r274, %r275}, [%rd7], %r19;
	wmma.mma.sync.aligned.row.col.m16n16k16.f16.f16 {%r276, %r277, %r278, %r279}, {%r260, %r261, %r262, %r263, %r264, %r265, %r266, %r267}, {%r268, %r269, %r270, %r271, %r272, %r273, %r274, %r275}, {%r256, %r257, %r258, %r259};
	add.s64 	%rd62, %rd126, -576;
	wmma.load.a.sync.aligned.row.m16n16k16.global.f16 	{%r280, %r281, %r282, %r283, %r284, %r285, %r286, %r287}, [%rd62], %r19;
	wmma.load.b.sync.aligned.col.m16n16k16.global.f16 	{%r288, %r289, %r290, %r291, %r292, %r293, %r294, %r295}, [%rd8], %r19;
	wmma.mma.sync.aligned.row.col.m16n16k16.f16.f16 {%r296, %r297, %r298, %r299}, {%r280, %r281, %r282, %r283, %r284, %r285, %r286, %r287}, {%r288, %r289, %r290, %r291, %r292, %r293, %r294, %r295}, {%r276, %r277, %r278, %r279};
	add.s64 	%rd63, %rd126, -544;
	wmma.load.a.sync.aligned.row.m16n16k16.global.f16 	{%r300, %r301, %r302, %r303, %r304, %r305, %r306, %r307}, [%rd63], %r19;
	wmma.load.b.sync.aligned.col.m16n16k16.global.f16 	{%r308, %r309, %r310, %r311, %r312, %r313, %r314, %r315}, [%rd9], %r19;
	wmma.mma.sync.aligned.row.col.m16n16k16.f16.f16 {%r316, %r317, %r318, %r319}, {%r300, %r301, %r302, %r303, %r304, %r305, %r306, %r307}, {%r308, %r309, %r310, %r311, %r312, %r313, %r314, %r315}, {%r296, %r297, %r298, %r299};
	add.s64 	%rd64, %rd126, -512;
	wmma.load.a.sync.aligned.row.m16n16k16.global.f16 	{%r320, %r321, %r322, %r323, %r324, %r325, %r326, %r327}, [%rd64], %r19;
	wmma.load.b.sync.aligned.col.m16n16k16.global.f16 	{%r328, %r329, %r330, %r331, %r332, %r333, %r334, %r335}, [%rd10], %r19;
	wmma.mma.sync.aligned.row.col.m16n16k16.f16.f16 {%r336, %r337, %r338, %r339}, {%r320, %r321, %r322, %r323, %r324, %r325, %r326, %r327}, {%r328, %r329, %r330, %r331, %r332, %r333, %r334, %r335}, {%r316, %r317, %r318, %r319};
	add.s64 	%rd65, %rd126, -480;
	wmma.load.a.sync.aligned.row.m16n16k16.global.f16 	{%r340, %r341, %r342, %r343, %r344, %r345, %r346, %r347}, [%rd65], %r19;
	add.s64 	%rd66, %rd1, 512;
	wmma.load.b.sync.aligned.col.m16n16k16.global.f16 	{%r348, %r349, %r350, %r351, %r352, %r353, %r354, %r355}, [%rd66], %r19;
	wmma.mma.sync.aligned.row.col.m16n16k16.f16.f16 {%r356, %r357, %r358, %r359}, {%r340, %r341, %r342, %r343, %r344, %r345, %r346, %r347}, {%r348, %r349, %r350, %r351, %r352, %r353, %r354, %r355}, {%r336, %r337, %r338, %r339};
	add.s64 	%rd67, %rd126, -448;
	wmma.load.a.sync.aligned.row.m16n16k16.global.f16 	{%r360, %r361, %r362, %r363, %r364, %r365, %r366, %r367}, [%rd67], %r19;
	add.s64 	%rd68, %rd1, 544;
	wmma.load.b.sync.aligned.col.m16n16k16.global.f16 	{%r368, %r369, %r370, %r371, %r372, %r373, %r374, %r375}, [%rd68], %r19;
	wmma.mma.sync.aligned.row.col.m16n16k16.f16.f16 {%r376, %r377, %r378, %r379}, {%r360, %r361, %r362, %r363, %r364, %r365, %r366, %r367}, {%r368, %r369, %r370, %r371, %r372, %r373, %r374, %r375}, {%r356, %r357, %r358, %r359};
	add.s64 	%rd69, %rd126, -416;
	wmma.load.a.sync.aligned.row.m16n16k16.global.f16 	{%r380, %r381, %r382, %r383, %r384, %r385, %r386, %r387}, [%rd69], %r19;
	add.s64 	%rd70, %rd1, 576;
	wmma.load.b.sync.aligned.col.m16n16k16.global.f16 	{%r388, %r389, %r390, %r391, %r392, %r393, %r394, %r395}, [%rd70], %r19;
	wmma.mma.sync.aligned.row.col.m16n16k16.f16.f16 {%r396, %r397, %r398, %r399}, {%r380, %r381, %r382, %r383, %r384, %r385, %r386, %r387}, {%r388, %r389, %r390, %r391, %r392, %r393, %r394, %r395}, {%r376, %r377, %r378, %r379};
	add.s64 	%rd71, %rd126, -384;
	wmma.load.a.sync.aligned.row.m16n16k16.global.f16 	{%r400, %r401, %r402, %r403, %r404, %r405, %r406, %r407}, [%rd71], %r19;
	add.s64 	%rd72, %rd1, 608;
	wmma.load.b.sync.aligned.col.m16n16k16.global.f16 	{%r408, %r409, %r410, %r411, %r412, %r413, %r414, %r415}, [%rd72], %r19;
	wmma.mma.sync.aligned.row.col.m16n16k16.f16.f16 {%r416, %r417, %r418, %r419}, {%r400, %r401, %r402, %r403, %r404, %r405, %r406, %r407}, {%r408, %r409, %r410, %r411, %r412, %r413, %r414, %r415}, {%r396, %r397, %r398, %r399};
	add.s64 	%rd73, %rd126, -352;
	wmma.load.a.sync.aligned.row.m16n16k16.global.f16 	{%r420, %r421, %r422, %r423, %r424, %r425, %r426, %r427}, [%rd73], %r19;
	add.s64 	%rd74, %rd1, 640;
	wmma.load.b.sync.aligned.col.m16n16k16.global.f16 	{%r428, %r429, %r430, %r431, %r432, %r433, %r434, %r435}, [%rd74], %r19;
	wmma.mma.sync.aligned.row.col.m16n16k16.f16.f16 {%r436, %r437, %r438, %r439}, {%r420, %r421, %r422, %r423, %r424, %r425, %r426, %r427}, {%r428, %r429, %r430, %r431, %r432, %r433, %r434, %r435}, {%r416, %r417, %r418, %r419};
	add.s64 	%rd75, %rd126, -320;
	wmma.load.a.sync.aligned.row.m16n16k16.global.f16 	{%r440, %r441, %r442, %r443, %r444, %r445, %r446, %r447}, [%rd75], %r19;
	add.s64 	%rd76, %rd1, 672;
	wmma.load.b.sync.aligned.col.m16n16k16.global.f16 	{%r448, %r449, %r450, %r451, %r452, %r453, %r454, %r455}, [%rd76], %r19;
	wmma.mma.sync.aligned.row.col.m16n16k16.f16.f16 {%r456, %r457, %r458, %r459}, {%r440, %r441, %r442, %r443, %r444, %r445, %r446, %r447}, {%r448, %r449, %r450, %r451, %r452, %r453, %r454, %r455}, {%r436, %r437, %r438, %r439};
	add.s64 	%rd77, %rd126, -288;
	wmma.load.a.sync.aligned.row.m16n16k16.global.f16 	{%r460, %r461, %r462, %r463, %r464, %r465, %r466, %r467}, [%rd77], %r19;
	add.s64 	%rd78, %rd1, 704;
	wmma.load.b.sync.aligned.col.m16n16k16.global.f16 	{%r468, %r469, %r470, %r471, %r472, %r473, %r474, %r475}, [%rd78], %r19;
	wmma.mma.sync.aligned.row.col.m16n16k16.f16.f16 {%r476, %r477, %r478, %r479}, {%r460, %r461, %r462, %r463, %r464, %r465, %r466, %r467}, {%r468, %r469, %r470, %r471, %r472, %r473, %r474, %r475}, {%r456, %r457, %r458, %r459};
	add.s64 	%rd79, %rd126, -256;
	wmma.load.a.sync.aligned.row.m16n16k16.global.f16 	{%r480, %r481, %r482, %r483, %r484, %r485, %r486, %r487}, [%rd79], %r19;
	add.s64 	%rd80, %rd1, 736;
	wmma.load.b.sync.aligned.col.m16n16k16.global.f16 	{%r488, %r489, %r490, %r491, %r492, %r493, %r494, %r495}, [%rd80], %r19;
	wmma.mma.sync.aligned.row.col.m16n16k16.f16.f16 {%r496, %r497, %r498, %r499}, {%r480, %r481, %r482, %r483, %r484, %r485, %r486, %r487}, {%r488, %r489, %r490, %r491, %r492, %r493, %r494, %r495}, {%r476, %r477, %r478, %r479};
	add.s64 	%rd81, %rd126, -224;
	wmma.load.a.sync.aligned.row.m16n16k16.global.f16 	{%r500, %r501, %r502, %r503, %r504, %r505, %r506, %r507}, [%rd81], %r19;
	add.s64 	%rd82, %rd1, 768;
	wmma.load.b.sync.aligned.col.m16n16k16.global.f16 	{%r508, %r509, %r510, %r511, %r512, %r513, %r514, %r515}, [%rd82], %r19;
	wmma.mma.sync.aligned.row.col.m16n16k16.f16.f16 {%r516, %r517, %r518, %r519}, {%r500, %r501, %r502, %r503, %r504, %r505, %r506, %r507}, {%r508, %r509, %r510, %r511, %r512, %r513, %r514, %r515}, {%r496, %r497, %r498, %r499};
	add.s64 	%rd83, %rd126, -192;
	wmma.load.a.sync.aligned.row.m16n16k16.global.f16 	{%r520, %r521, %r522, %r523, %r524, %r525, %r526, %r527}, [%rd83], %r19;
	add.s64 	%rd84, %rd1, 800;
	wmma.load.b.sync.aligned.col.m16n16k16.global.f16 	{%r528, %r529, %r530, %r531, %r532, %r533, %r534, %r535}, [%rd84], %r19;
	wmma.mma.sync.aligned.row.col.m16n16k16.f16.f16 {%r536, %r537, %r538, %r539}, {%r520, %r521, %r522, %r523, %r524, %r525, %r526, %r527}, {%r528, %r529, %r530, %r531, %r532, %r533, %r534, %r535}, {%r516, %r517, %r518, %r519};
	add.s64 	%rd85, %rd126, -160;
	wmma.load.a.sync.aligned.row.m16n16k16.global.f16 	{%r540, %r541, %r542, %r543, %r544, %r545, %r546, %r547}, [%rd85], %r19;
	add.s64 	%rd86, %rd1, 832;
	wmma.load.b.sync.aligned.col.m16n16k16.global.f16 	{%r548, %r549, %r550, %r551, %r552, %r553, %r554, %r555}, [%rd86], %r19;
	wmma.mma.sync.aligned.row.col.m16n16k16.f16.f16 {%r556, %r557, %r558, %r559}, {%r540, %r541, %r542, %r543, %r544, %r545, %r546, %r547}, {%r548, %r549, %r550, %r551, %r552, %r553, %r554, %r555}, {%r536, %r537, %r538, %r539};
	add.s64 	%rd87, %rd126, -128;
	wmma.load.a.sync.aligned.row.m16n16k16.global.f16 	{%r560, %r561, %r562, %r563, %r564, %r565, %r566, %r567}, [%rd87], %r19;
	wmma.load.b.sync.aligned.col.m16n16k16.global.f16 	{%r568, %r569, %r570, %r571, %r572, %r573, %r574, %r575}, [%rd11], %r19;
	wmma.mma.sync.aligned.row.col.m16n16k16.f16.f16 {%r576, %r577, %r578, %r579}, {%r560, %r561, %r562, %r563, %r564, %r565, %r566, %r567}, {%r568, %r569, %r570, %r571, %r572, %r573, %r574, %r575}, {%r556, %r557, %r558, %r559};
	add.s64 	%rd88, %rd126, -96;
	wmma.load.a.sync.aligned.row.m16n16k16.global.f16 	{%r580, %r581, %r582, %r583, %r584, %r585, %r586, %r587}, [%rd88], %r19;
	add.s64 	%rd89, %rd1, 896;
	wmma.load.b.sync.aligned.col.m16n16k16.global.f16 	{%r588, %r589, %r590, %r591, %r592, %r593, %r594, %r595}, [%rd89], %r19;
	wmma.mma.sync.aligned.row.col.m16n16k16.f16.f16 {%r596, %r597, %r598, %r599}, {%r580, %r581, %r582, %r583, %r584, %r585, %r586, %r587}, {%r588, %r589, %r590, %r591, %r592, %r593, %r594, %r595}, {%r576, %r577, %r578, %r579};
	add.s64 	%rd90, %rd126, -64;
	wmma.load.a.sync.aligned.row.m16n16k16.global.f16 	{%r600, %r601, %r602, %r603, %r604, %r605, %r606, %r607}, [%rd90], %r19;
	add.s64 	%rd91, %rd1, 928;
	wmma.load.b.sync.aligned.col.m16n16k16.global.f16 	{%r608, %r609, %r610, %r611, %r612, %r613, %r614, %r615}, [%rd91], %r19;
	wmma.mma.sync.aligned.row.col.m16n16k16.f16.f16 {%r616, %r617, %r618, %r619}, {%r600, %r601, %r602, %r603, %r604, %r605, %r606, %r607}, {%r608, %r609, %r610, %r611, %r612, %r613, %r614, %r615}, {%r596, %r597, %r598, %r599};
	add.s64 	%rd92, %rd126, -32;
	wmma.load.a.sync.aligned.row.m16n16k16.global.f16 	{%r620, %r621, %r622, %r623, %r624, %r625, %r626, %r627}, [%rd92], %r19;
	add.s64 	%rd93, %rd1, 960;
	wmma.load.b.sync.aligned.col.m16n16k16.global.f16 	{%r628, %r629, %r630, %r631, %r632, %r633, %r634, %r635}, [%rd93], %r19;
	wmma.mma.sync.aligned.row.col.m16n16k16.f16.f16 {%r636, %r637, %r638, %r639}, {%r620, %r621, %r622, %r623, %r624, %r625, %r626, %r627}, {%r628, %r629, %r630, %r631, %r632, %r633, %r634, %r635}, {%r616, %r617, %r618, %r619};
	wmma.load.a.sync.aligned.row.m16n16k16.global.f16 	{%r640, %r641, %r642, %r643, %r644, %r645, %r646, %r647}, [%rd126], %r19;
	wmma.load.b.sync.aligned.col.m16n16k16.global.f16 	{%r648, %r649, %r650, %r651, %r652, %r653, %r654, %r655}, [%rd12], %r19;
	wmma.mma.sync.aligned.row.col.m16n16k16.f16.f16 {%r656, %r657, %r658, %r659}, {%r640, %r641, %r642, %r643, %r644, %r645, %r646, %r647}, {%r648, %r649, %r650, %r651, %r652, %r653, %r654, %r655}, {%r636, %r637, %r638, %r639};
	mov.b32 	%r660, 768;
	wmma.store.d.sync.aligned.row.m16n16k16.global.f16 	[%rd127], {%r656, %r657, %r658, %r659}, %r660;
	wmma.load.a.sync.aligned.row.m16n16k16.global.f16 	{%r661, %r662, %r663, %r664, %r665, %r666, %r667, %r668}, [%rd43], %r19;
	add.s64 	%rd94, %rd1, 65536;
	wmma.load.b.sync.aligned.col.m16n16k16.global.f16 	{%r669, %r670, %r671, %r672, %r673, %r674, %r675, %r676}, [%rd94], %r19;
	wmma.mma.sync.aligned.row.col.m16n16k16.f16.f16 {%r677, %r678, %r679, %r680}, {%r661, %r662, %r663, %r664, %r665, %r666, %r667, %r668}, {%r669, %r670, %r671, %r672, %r673, %r674, %r675, %r676}, {%r1, %r1, %r1, %r1};
	wmma.load.a.sync.aligned.row.m16n16k16.global.f16 	{%r681, %r682, %r683, %r684, %r685, %r686, %r687, %r688}, [%rd44], %r19;
	add.s64 	%rd95, %rd1, 65568;
	wmma.load.b.sync.aligned.col.m16n16k16.global.f16 	{%r689, %r690, %r691, %r692, %r693, %r694, %r695, %r696}, [%rd95], %r19;
	wmma.mma.sync.aligned.row.col.m16n16k16.f16.f16 {%r697, %r698, %r699, %r700}, {%r681, %r682, %r683, %r684, %r685, %r686, %r687, %r688}, {%r689, %r690, %r691, %r692, %r693, %r694, %r695, %r696}, {%r677, %r678, %r679, %r680};
	wmma.load.a.sync.aligned.row.m16n16k16.global.f16 	{%r701, %r702, %r703, %r704, %r705, %r706, %r707, %r708}, [%rd46], %r19;
	add.s64 	%rd96, %rd1, 65600;
	wmma.load.b.sync.aligned.col.m16n16k16.global.f16 	{%r709, %r710, %r711, %r712, %r713, %r714, %r715, %r716}, [%rd96], %r19;
	wmma.mma.sync.aligned.row.col.m16n16k16.f16.f16 {%r717, %r718, %r719, %r720}, {%r701, %r702, %r703, %r704, %r705, %r706, %r707, %r708}, {%r709, %r710, %r711, %r712, %r713, %r714, %r715, %r716}, {%r697, %r698, %r699, %r700};
	wmma.load.a.sync.aligned.row.m16n16k16.global.f16 	{%r721, %r722, %r723, %r724, %r725, %r726, %r727, %r728}, [%rd48], %r19;
	wmma.load.b.sync.aligned.col.m16n16k16.global.f16 	{%r729, %r730, %r731, %r732, %r733, %r734, %r735, %r736}, [%rd13], %r19;
	wmma.mma.sync.aligned.row.col.m16n16k16.f16.f16 {%r737, %r738, %r739, %r740}, {%r721, %r722, %r723, %r724, %r725, %r726, %r727, %r728}, {%r729, %r730, %r731, %r732, %r733, %r734, %r735, %r736}, {%r717, %r718, %r719, %r720};
	wmma.load.a.sync.aligned.row.m16n16k16.global.f16 	{%r741, %r742, %r743, %r744, %r745, %r746, %r747, %r748}, [%rd49], %r19;
	add.s64 	%rd97, %rd1, 65664;
	wmma.load.b.sync.aligned.col.m16n16k16.global.f16 	{%r749, %r750, %r751, %r752, %r753, %r754, %r755, %r756}, [%rd97], %r19;
	wmma.mma.sync.aligned.row.col.m16n16k16.f16.f16 {%r757, %r758, %r759, %r760}, {%r741, %r742, %r743, %r744, %r745, %r746, %r747, %r748}, {%r749, %r750, %r751, %r752, %r753, %r754, %r755, %r756}, {%r737, %r738, %r739, %r740};
	wmma.load.a.sync.aligned.row.m16n16k16.global.f16 	{%r761, %r762, %r763, %r764, %r765, %r766, %r767, %r768}, [%rd50], %r19;
	add.s64 	%rd98, %rd1, 65696;
	wmma.load.b.sync.aligned.col.m16n16k16.global.f16 	{%r769, %r770, %r771, %r772, %r773, %r774, %r775, %r776}, [%rd98], %r19;
	wmma.mma.sync.aligned.row.col.m16n16k16.f16.f16 {%r777, %r778, %r779, %r780}, {%r761, %r762, %r763, %r764, %r765, %r766, %r767, %r768}, {%r769, %r770, %r771, %r772, %r773, %r774, %r775, %r776}, {%r757, %r758, %r759, %r760};
	wmma.load.a.sync.aligned.row.m16n16k16.global.f16 	{%r781, %r782, %r783, %r784, %r785, %r786, %r787, %r788}, [%rd51], %r19;
	add.s64 	%rd99, %rd1, 65728;
	wmma.load.b.sync.aligned.col.m16n16k16.global.f16 	{%r789, %r790, %r791, %r792, %r793, %r794, %r795, %r796}, [%rd99], %r19;
	wmma.mma.sync.aligned.row.col.m16n16k16.f16.f16 {%r797, %r798, %r799, %r800}, {%r781, %r782, %r783, %r784, %r785, %r786, %r787, %r788}, {%r789, %r790, %r791, %r792, %r793, %r794, %r795, %r796}, {%r777, %r778, %r779, %r780};
	wmma.load.a.sync.aligned.row.m16n16k16.global.f16 	{%r801, %r802, %r803, %r804, %r805, %r806, %r807, %r808}, [%rd52], %r19;
	add.s64 	%rd100, %rd1, 65760;
	wmma.load.b.sync.aligned.col.m16n16k16.global.f16 	{%r809, %r810, %r811, %r812, %r813, %r814, %r815, %r816}, [%rd100], %r19;
	wmma.mma.sync.aligned.row.col.m16n16k16.f16.f16 {%r817, %r818, %r819, %r820}, {%r801, %r802, %r803, %r804, %r805, %r806, %r807, %r808}, {%r809, %r810, %r811, %r812, %r813, %r814, %r815, %r816}, {%r797, %r798, %r799, %r800};
	wmma.load.a.sync.aligned.row.m16n16k16.global.f16 	{%r821, %r822, %r823, %r824, %r825, %r826, %r827, %r828}, [%rd54], %r19;
	add.s64 	%rd101, %rd1, 65792;
	wmma.load.b.sync.aligned.col.m16n16k16.global.f16 	{%r829, %r830, %r831, %r832, %r833, %r834, %r835, %r836}, [%rd101], %r19;
	wmma.mma.sync.aligned.row.col.m16n16k16.f16.f16 {%r837, %r838, %r839, %r840}, {%r821, %r822, %r823, %r824, %r825, %r826, %r827, %r828}, {%r829, %r830, %r831, %r832, %r833, %r834, %r835, %r836}, {%r817, %r818, %r819, %r820};
	wmma.load.a.sync.aligned.row.m16n16k16.global.f16 	{%r841, %r842, %r843, %r844, %r845, %r846, %r847, %r848}, [%rd56], %r19;
	add.s64 	%rd102, %rd1, 65824;
	wmma.load.b.sync.aligned.col.m16n16k16.global.f16 	{%r849, %r850, %r851, %r852, %r853, %r854, %r855, %r856}, [%rd102], %r19;
	wmma.mma.sync.aligned.row.col.m16n16k16.f16.f16 {%r857, %r858, %r859, %r860}, {%r841, %r842, %r843, %r844, %r845, %r846, %r847, %r848}, {%r849, %r850, %r851, %r852, %r853, %r854, %r855, %r856}, {%r837, %r838, %r839, %r840};
	wmma.load.a.sync.aligned.row.m16n16k16.global.f16 	{%r861, %r862, %r863, %r864, %r865, %r866, %r867, %r868}, [%rd58], %r19;
	add.s64 	%rd103, %rd1, 65856;
	wmma.load.b.sync.aligned.col.m16n16k16.global.f16 	{%r869, %r870, %r871, %r872, %r873, %r874, %r875, %r876}, [%rd103], %r19;
	wmma.mma.sync.aligned.row.col.m16n16k16.f16.f16 {%r877, %r878, %r879, %r880}, {%r861, %r862, %r863, %r864, %r865, %r866, %r867, %r868}, {%r869, %r870, %r871, %r872, %r873, %r874, %r875, %r876}, {%r857, %r858, %r859, %r860};
	wmma.load.a.sync.aligned.row.m16n16k16.global.f16 	{%r881, %r882, %r883, %r884, %r885, %r886, %r887, %r888}, [%rd60], %r19;
	add.s64 	%rd104, %rd1, 65888;
	wmma.load.b.sync.aligned.col.m16n16k16.global.f16 	{%r889, %r890, %r891, %r892, %r893, %r894, %r895, %r896}, [%rd104], %r19;
	wmma.mma.sync.aligned.row.col.m16n16k16.f16.f16 {%r897, %r898, %r899, %r900}, {%r881, %r882, %r883, %r884, %r885, %r886, %r887, %r888}, {%r889, %r890, %r891, %r892, %r893, %r894, %r895, %r896}, {%r877, %r878, %r879, %r880};
	wmma.load.a.sync.aligned.row.m16n16k16.global.f16 	{%r901, %r902, %r903, %r904, %r905, %r906, %r907, %r908}, [%rd61], %r19;
	add.s64 	%rd105, %rd1, 65920;
	wmma.load.b.sync.aligned.col.m16n16k16.global.f16 	{%r909, %r910, %r911, %r912, %r913, %r914, %r915, %r916}, [%rd105], %r19;
	wmma.mma.sync.aligned.row.col.m16n16k16.f16.f16 {%r917, %r918, %r919, %r920}, {%r901, %r902, %r903, %r904, %r905, %r906, %r907, %r908}, {%r909, %r910, %r911, %r912, %r913, %r914, %r915, %r916}, {%r897, %r898, %r899, %r900};
	wmma.load.a.sync.aligned.row.m16n16k16.global.f16 	{%r921, %r922, %r923, %r924, %r925, %r926, %r927, %r928}, [%rd62], %r19;
	add.s64 	%rd106, %rd1, 65952;
	wmma.load.b.sync.aligned.col.m16n16k16.global.f16 	{%r929, %r930, %r931, %r932, %r933, %r934, %r935, %r936}, [%rd106], %r19;
	wmma.mma.sync.aligned.row.col.m16n16k16.f16.f16 {%r937, %r938, %r939, %r940}, {%r921, %r922, %r923, %r924, %r925, %r926, %r927, %r928}, {%r929, %r930, %r931, %r932, %r933, %r934, %r935, %r936}, {%r917, %r918, %r919, %r920};
	wmma.load.a.sync.aligned.row.m16n16k16.global.f16 	{%r941, %r942, %r943, %r944, %r945, %r946, %r947, %r948}, [%rd63], %r19;
	add.s64 	%rd107, %rd1, 65984;
	wmma.load.b.sync.aligned.col.m16n16k16.global.f16 	{%r949, %r950, %r951, %r952, %r953, %r954, %r955, %r956}, [%rd107], %r19;
	wmma.mma.sync.aligned.row.col.m16n16k16.f16.f16 {%r957, %r958, %r959, %r960}, {%r941, %r942, %r943, %r944, %r945, %r946, %r947, %r948}, {%r949, %r950, %r951, %r952, %r953, %r954, %r955, %r956}, {%r937, %r938, %r939, %r940};
	wmma.load.a.sync.aligned.row.m16n16k16.global.f16 	{%r961, %r962, %r963, %r964, %r965, %r966, %r967, %r968}, [%rd64], %r19;
	add.s64 	%rd108, %rd1, 66016;
	wmma.load.b.sync.aligned.col.m16n16k16.global.f16 	{%r969, %r970, %r971, %r972, %r973, %r974, %r975, %r976}, [%rd108], %r19;
	wmma.mma.sync.aligned.row.col.m16n16k16.f16.f16 {%r977, %r978, %r979, %r980}, {%r961, %r962, %r963, %r964, %r965, %r966, %r967, %r968}, {%r969, %r970, %r971, %r972, %r973, %r974, %r975, %r976}, {%r957, %r958, %r959, %r960};
	wmma.load.a.sync.aligned.row.m16n16k16.global.f16 	{%r981, %r982, %r983, %r984, %r985, %r986, %r987, %r988}, [%rd65], %r19;
	add.s64 	%rd109, %rd1, 66048;
	wmma.load.b.sync.aligned.col.m16n16k16.global.f16 	{%r989, %r990, %r991, %r992, %r993, %r994, %r995, %r996}, [%rd109], %r19;
	wmma.mma.sync.aligned.row.col.m16n16k16.f16.f16 {%r997, %r998, %r999, %r1000}, {%r981, %r982, %r983, %r984, %r985, %r986, %r987, %r988}, {%r989, %r990, %r991, %r992, %r993, %r994, %r995, %r996}, {%r977, %r978, %r979, %r980};
	wmma.load.a.sync.aligned.row.m16n16k16.global.f16 	{%r1001, %r1002, %r1003, %r1004, %r1005, %r1006, %r1007, %r1008}, [%rd67], %r19;
	add.s64 	%rd110, %rd1, 66080;
	wmma.load.b.sync.aligned.col.m16n16k16.global.f16 	{%r1009, %r1010, %r1011, %r1012, %r1013, %r1014, %r1015, %r1016}, [%rd110], %r19;
	wmma.mma.sync.aligned.row.col.m16n16k16.f16.f16 {%r1017, %r1018, %r1019, %r1020}, {%r1001, %r1002, %r1003, %r1004, %r1005, %r1006, %r1007, %r1008}, {%r1009, %r1010, %r1011, %r1012, %r1013, %r1014, %r1015, %r1016}, {%r997, %r998, %r999, %r1000};
	wmma.load.a.sync.aligned.row.m16n16k16.global.f16 	{%r1021, %r1022, %r1023, %r1024, %r1025, %r1026, %r1027, %r1028}, [%rd69], %r19;
	add.s64 	%rd111, %rd1, 66112;
	wmma.load.b.sync.aligned.col.m16n16k16.global.f16 	{%r1029, %r1030, %r1031, %r1032, %r1033, %r1034, %r1035, %r1036}, [%rd111], %r19;
	wmma.mma.sync.aligned.row.col.m16n16k16.f16.f16 {%r1037, %r1038, %r1039, %r1040}, {%r1021, %r1022, %r1023, %r1024, %r1025, %r1026, %r1027, %r1028}, {%r1029, %r1030, %r1031, %r1032, %r1033, %r1034, %r1035, %r1036}, {%r1017, %r1018, %r1019, %r1020};
	wmma.load.a.sync.aligned.row.m16n16k16.global.f16 	{%r1041, %r1042, %r1043, %r1044, %r1045, %r1046, %r1047, %r1048}, [%rd71], %r19;
	add.s64 	%rd112, %rd1, 66144;
	wmma.load.b.sync.aligned.col.m16n16k16.global.f16 	{%r1049, %r1050, %r1051, %r1052, %r1053, %r1054, %r1055, %r1056}, [%rd112], %r19;
	wmma.mma.sync.aligned.row.col.m16n16k16.f16.f16 {%r1057, %r1058, %r1059, %r1060}, {%r1041, %r1042, %r1043, %r1044, %r1045, %r1046, %r1047, %r1048}, {%r1049, %r1050, %r1051, %r1052, %r1053, %r1054, %r1055, %r1056}, {%r1037, %r1038, %r1039, %r1040};
	wmma.load.a.sync.aligned.row.m16n16k16.global.f16 	{%r1061, %r1062, %r1063, %r1064, %r1065, %r1066, %r1067, %r1068}, [%rd73], %r19;
	add.s64 	%rd113, %rd1, 66176;
	wmma.load.b.sync.aligned.col.m16n16k16.global.f16 	{%r1069, %r1070, %r1071, %r1072, %r1073, %r1074, %r1075, %r1076}, [%rd113], %r19;
	wmma.mma.sync.aligned.row.col.m16n16k16.f16.f16 {%r1077, %r1078, %r1079, %r1080}, {%r1061, %r1062, %r1063, %r1064, %r1065, %r1066, %r1067, %r1068}, {%r1069, %r1070, %r1071, %r1072, %r1073, %r1074, %r1075, %r1076}, {%r1057, %r1058, %r1059, %r1060};
	wmma.load.a.sync.aligned.row.m16n16k16.global.f16 	{%r1081, %r1082, %r1083, %r1084, %r1085, %r1086, %r1087, %r1088}, [%rd75], %r19;
	add.s64 	%rd114, %rd1, 66208;
	wmma.load.b.sync.aligned.col.m16n16k16.global.f16 	{%r1089, %r1090, %r1091, %r1092, %r1093, %r1094, %r1095, %r1096}, [%rd114], %r19;
	wmma.mma.sync.aligned.row.col.m16n16k16.f16.f16 {%r1097, %r1098, %r1099, %r1100}, {%r1081, %r1082, %r1083, %r1084, %r1085, %r1086, %r1087, %r1088}, {%r1089, %r1090, %r1091, %r1092, %r1093, %r1094, %r1095, %r1096}, {%r1077, %r1078, %r1079, %r1080};
	wmma.load.a.sync.aligned.row.m16n16k16.global.f16 	{%r1101, %r1102, %r1103, %r1104, %r1105, %r1106, %r1107, %r1108}, [%rd77], %r19;
	add.s64 	%rd115, %rd1, 66240;
	wmma.load.b.sync.aligned.col.m16n16k16.global.f16 	{%r1109, %r1110, %r1111, %r1112, %r1113, %r1114, %r1115, %r1116}, [%rd115], %r19;
	wmma.mma.sync.aligned.row.col.m16n16k16.f16.f16 {%r1117, %r1118, %r1119, %r1120}, {%r1101, %r1102, %r1103, %r1104, %r1105, %r1106, %r1107, %r1108}, {%r1109, %r1110, %r1111, %r1112, %r1113, %r1114, %r1115, %r1116}, {%r1097, %r1098, %r1099, %r1100};
	wmma.load.a.sync.aligned.row.m16n16k16.global.f16 	{%r1121, %r1122, %r1123, %r1124, %r1125, %r1126, %r1127, %r1128}, [%rd79], %r19;
	add.s64 	%rd116, %rd1, 66272;
	wmma.load.b.sync.aligned.col.m16n16k16.global.f16 	{%r1129, %r1130, %r1131, %r1132, %r1133, %r1134, %r1135, %r1136}, [%rd116], %r19;
	wmma.mma.sync.aligned.row.col.m16n16k16.f16.f16 {%r1137, %r1138, %r1139, %r1140}, {%r1121, %r1122, %r1123, %r1124, %r1125, %r1126, %r1127, %r1128}, {%r1129, %r1130, %r1131, %r1132, %r1133, %r1134, %r1135, %r1136}, {%r1117, %r1118, %r1119, %r1120};
	wmma.load.a.sync.aligned.row.m16n16k16.global.f16 	{%r1141, %r1142, %r1143, %r1144, %r1145, %r1146, %r1147, %r1148}, [%rd81], %r19;
	add.s64 	%rd117, %rd1, 66304;
	wmma.load.b.sync.aligned.col.m16n16k16.global.f16 	{%r1149, %r1150, %r1151, %r1152, %r1153, %r1154, %r1155, %r1156}, [%rd117], %r19;
	wmma.mma.sync.aligned.row.col.m16n16k16.f16.f16 {%r1157, %r1158, %r1159, %r1160}, {%r1141, %r1142, %r1143, %r1144, %r1145, %r1146, %r1147, %r1148}, {%r1149, %r1150, %r1151, %r1152, %r1153, %r1154, %r1155, %r1156}, {%r1137, %r1138, %r1139, %r1140};
	wmma.load.a.sync.aligned.row.m16n16k16.global.f16 	{%r1161, %r1162, %r1163, %r1164, %r1165, %r1166, %r1167, %r1168}, [%rd83], %r19;
	add.s64 	%rd118, %rd1, 66336;
	wmma.load.b.sync.aligned.col.m16n16k16.global.f16 	{%r1169, %r1170, %r1171, %r1172, %r1173, %r1174, %r1175, %r1176}, [%rd118], %r19;
	wmma.mma.sync.aligned.row.col.m16n16k16.f16.f16 {%r1177, %r1178, %r1179, %r1180}, {%r1161, %r1162, %r1163, %r1164, %r1165, %r1166, %r1167, %r1168}, {%r1169, %r1170, %r1171, %r1172, %r1173, %r1174, %r1175, %r1176}, {%r1157, %r1158, %r1159, %r1160};
	wmma.load.a.sync.aligned.row.m16n16k16.global.f16 	{%r1181, %r1182, %r1183, %r1184, %r1185, %r1186, %r1187, %r1188}, [%rd85], %r19;
	add.s64 	%rd119, %rd1, 66368;
	wmma.load.b.sync.aligned.col.m16n16k16.global.f16 	{%r1189, %r1190, %r1191, %r1192, %r1193, %r1194, %r1195, %r1196}, [%rd119], %r19;
	wmma.mma.sync.aligned.row.col.m16n16k16.f16.f16 {%r1197, %r1198, %r1199, %r1200}, {%r1181, %r1182, %r1183, %r1184, %r1185, %r1186, %r1187, %r1188}, {%r1189, %r1190, %r1191, %r1192, %r1193, %r1194, %r1195, %r1196}, {%r1177, %r1178, %r1179, %r1180};
	wmma.load.a.sync.aligned.row.m16n16k16.global.f16 	{%r1201, %r1202, %r1203, %r1204, %r1205, %r1206, %r1207, %r1208}, [%rd87], %r19;
	add.s64 	%rd120, %rd1, 66400;
	wmma.load.b.sync.aligned.col.m16n16k16.global.f16 	{%r1209, %r1210, %r1211, %r1212, %r1213, %r1214, %r1215, %r1216}, [%rd120], %r19;
	wmma.mma.sync.aligned.row.col.m16n16k16.f16.f16 {%r1217, %r1218, %r1219, %r1220}, {%r1201, %r1202, %r1203, %r1204, %r1205, %r1206, %r1207, %r1208}, {%r1209, %r1210, %r1211, %r1212, %r1213, %r1214, %r1215, %r1216}, {%r1197, %r1198, %r1199, %r1200};
	wmma.load.a.sync.aligned.row.m16n16k16.global.f16 	{%r1221, %r1222, %r1223, %r1224, %r1225, %r1226, %r1227, %r1228}, [%rd88], %r19;
	add.s64 	%rd121, %rd1, 66432;
	wmma.load.b.sync.aligned.col.m16n16k16.global.f16 	{%r1229, %r1230, %r1231, %r1232, %r1233, %r1234, %r1235, %r1236}, [%rd121], %r19;
	wmma.mma.sync.aligned.row.col.m16n16k16.f16.f16 {%r1237, %r1238, %r1239, %r1240}, {%r1221, %r1222, %r1223, %r1224, %r1225, %r1226, %r1227, %r1228}, {%r1229, %r1230, %r1231, %r1232, %r1233, %r1234, %r1235, %r1236}, {%r1217, %r1218, %r1219, %r1220};
	wmma.load.a.sync.aligned.row.m16n16k16.global.f16 	{%r1241, %r1242, %r1243, %r1244, %r1245, %r1246, %r1247, %r1248}, [%rd90], %r19;
	add.s64 	%rd122, %rd1, 66464;
	wmma.load.b.sync.aligned.col.m16n16k16.global.f16 	{%r1249, %r1250, %r1251, %r1252, %r1253, %r1254, %r1255, %r1256}, [%rd122], %r19;
	wmma.mma.sync.aligned.row.col.m16n16k16.f16.f16 {%r1257, %r1258, %r1259, %r1260}, {%r1241, %r1242, %r1243, %r1244, %r1245, %r1246, %r1247, %r1248}, {%r1249, %r1250, %r1251, %r1252, %r1253, %r1254, %r1255, %r1256}, {%r1237, %r1238, %r1239, %r1240};
	wmma.load.a.sync.aligned.row.m16n16k16.global.f16 	{%r1261, %r1262, %r1263, %r1264, %r1265, %r1266, %r1267, %r1268}, [%rd92], %r19;
	add.s64 	%rd123, %rd1, 66496;
	wmma.load.b.sync.aligned.col.m16n16k16.global.f16 	{%r1269, %r1270, %r1271, %r1272, %r1273, %r1274, %r1275, %r1276}, [%rd123], %r19;
	wmma.mma.sync.aligned.row.col.m16n16k16.f16.f16 {%r1277, %r1278, %r1279, %r1280}, {%r1261, %r1262, %r1263, %r1264, %r1265, %r1266, %r1267, %r1268}, {%r1269, %r1270, %r1271, %r1272, %r1273, %r1274, %r1275, %r1276}, {%r1257, %r1258, %r1259, %r1260};
	wmma.load.a.sync.aligned.row.m16n16k16.global.f16 	{%r1281, %r1282, %r1283, %r1284, %r1285, %r1286, %r1287, %r1288}, [%rd126], %r19;
	add.s64 	%rd124, %rd1, 66528;
	wmma.load.b.sync.aligned.col.m16n16k16.global.f16 	{%r1289, %r1290, %r1291, %r1292, %r1293, %r1294, %r1295, %r1296}, [%rd124], %r19;
	wmma.mma.sync.aligned.row.col.m16n16k16.f16.f16 {%r1297, %r1298, %r1299, %r1300}, {%r1281, %r1282, %r1283, %r1284, %r1285, %r1286, %r1287, %r1288}, {%r1289, %r1290, %r1291, %r1292, %r1293, %r1294, %r1295, %r1296}, {%r1277, %r1278, %r1279, %r1280};
	add.s64 	%rd125, %rd127, 128;
	wmma.store.d.sync.aligned.row.m16n16k16.global.f16 	[%rd125], {%r1297, %r1298, %r1299, %r1300}, %r660;
	add.s32 	%r1301, %r1301, 1;
	add.s64 	%rd127, %rd127, 49152;
	add.s64 	%rd126, %rd126, 32768;
	setp.ne.s32 	%p1, %r1301, 4;
	@%p1 bra 	$L__BB0_1;
	ret;

}


// ===== COMPILED SASS (sm_100) =====

	.target	sm_100

	.elftype	@"ET_EXEC"


//--------------------- .note.nv.tkinfo           --------------------------
	.section	.note.nv.tkinfo,"",@"SHT_NOTE"
	.sectionflags	@"SHF_NOTE_NV_TKINFO"
	.tkinfo
        /*0018*/ 	.word	0x00000002
        /*0030*/ 	.string	""
        /*0030*/ 	.string	"ptxas"
        /*0030*/ 	.string	"Cuda compilation tools, release 13.0, V13.0.88"
        /*0030*/ 	.string	"Build cuda_13.0.r13.0/compiler.36424714_0"
        /*0030*/ 	.string	"-arch sm_100 -m 64 "



//--------------------- .note.nv.cuinfo           --------------------------
	.section	.note.nv.cuinfo,"",@"SHT_NOTE"
	.sectionflags	@"SHF_NOTE_NV_CUINFO"
        /*0018*/ 	.short	0x0002
        /*001a*/ 	.short	0x0064
        /*001c*/ 	.short	0x0082
	.zero		2


//--------------------- .nv.info                  --------------------------
	.section	.nv.info,"",@"SHT_CUDA_INFO"
	.align	4


	//----- nvinfo : EIATTR_REGCOUNT
	.align		4
        /*0000*/ 	.byte	0x04, 0x2f
        /*0002*/ 	.short	(.L_1 - .L_0)
	.align		4
.L_0:
        /*0004*/ 	.word	index@(_Z18wmma_matmul_kernelP6__halfS0_S0_)
        /*0008*/ 	.word	0x0000001e


	//----- nvinfo : EIATTR_FRAME_SIZE
	.align		4
.L_1:
        /*000c*/ 	.byte	0x04, 0x11
        /*000e*/ 	.short	(.L_3 - .L_2)
	.align		4
.L_2:
        /*0010*/ 	.word	index@(_Z18wmma_matmul_kernelP6__halfS0_S0_)
        /*0014*/ 	.word	0x00000000


	//----- nvinfo : EIATTR_MIN_STACK_SIZE
	.align		4
.L_3:
        /*0018*/ 	.byte	0x04, 0x12
        /*001a*/ 	.short	(.L_5 - .L_4)
	.align		4
.L_4:
        /*001c*/ 	.word	index@(_Z18wmma_matmul_kernelP6__halfS0_S0_)
        /*0020*/ 	.word	0x00000000
.L_5:


//--------------------- .nv.compat                --------------------------
	.section	.nv.compat,"",@"SHT_CUDA_COMPAT_INFO"
	.align	4
        /*0000*/ 	.byte	0x02, 0x09, 0x00, 0x00, 0x02, 0x02, 0x01, 0x00, 0x02, 0x05, 0x05, 0x00, 0x03, 0x07, 0x01, 0x01
        /*0010*/ 	.byte	0x02, 0x03, 0x00, 0x00, 0x02, 0x06, 0x01, 0x00, 0x04, 0x0b, 0x08, 0x00, 0x09, 0x00, 0x00, 0x00
        /*0020*/ 	.byte	0x00, 0x00, 0x00, 0x00


//--------------------- .nv.info._Z18wmma_matmul_kernelP6__halfS0_S0_ --------------------------
	.section	.nv.info._Z18wmma_matmul_kernelP6__halfS0_S0_,"",@"SHT_CUDA_INFO"
	.sectionflags	@""
	.align	4


	//----- nvinfo : EIATTR_CUDA_API_VERSION
	.align		4
        /*0000*/ 	.byte	0x04, 0x37
        /*0002*/ 	.short	(.L_7 - .L_6)
.L_6:
        /*0004*/ 	.word	0x00000082


	//----- nvinfo : EIATTR_KPARAM_INFO
	.align		4
.L_7:
        /*0008*/ 	.byte	0x04, 0x17
        /*000a*/ 	.short	(.L_9 - .L_8)
.L_8:
        /*000c*/ 	.word	0x00000000
        /*0010*/ 	.short	0x0002
        /*0012*/ 	.short	0x0010
        /*0014*/ 	.byte	0x00, 0xf5, 0x21, 0x00


	//----- nvinfo : EIATTR_KPARAM_INFO
	.align		4
.L_9:
        /*0018*/ 	.byte	0x04, 0x17
        /*001a*/ 	.short	(.L_11 - .L_10)
.L_10:
        /*001c*/ 	.word	0x00000000
        /*0020*/ 	.short	0x0001
        /*0022*/ 	.short	0x0008
        /*0024*/ 	.byte	0x00, 0xf5, 0x21, 0x00


	//----- nvinfo : EIATTR_KPARAM_INFO
	.align		4
.L_11:
        /*0028*/ 	.byte	0x04, 0x17
        /*002a*/ 	.short	(.L_13 - .L_12)
.L_12:
        /*002c*/ 	.word	0x00000000
        /*0030*/ 	.short	0x0000
        /*0032*/ 	.short	0x0000
        /*0034*/ 	.byte	0x00, 0xf5, 0x21, 0x00


	//----- nvinfo : EIATTR_SPARSE_MMA_MASK
	.align		4
.L_13:
        /*0038*/ 	.byte	0x03, 0x50
        /*003a*/ 	.short	0x0000


	//----- nvinfo : EIATTR_WMMA_USED
	.align		4
        /*003c*/ 	.byte	0x01, 0x2b
	.zero		2


	//----- nvinfo : EIATTR_MAXREG_COUNT
	.align		4
        /*0040*/ 	.byte	0x03, 0x1b
        /*0042*/ 	.short	0x00ff


	//----- nvinfo : EIATTR_MERCURY_ISA_VERSION
	.align		4
        /*0044*/ 	.byte	0x03, 0x5f
        /*0046*/ 	.short	0x0101


	//----- nvinfo : EIATTR_VRC_CTA_INIT_COUNT
	.align		4
        /*0048*/ 	.byte	0x02, 0x4a
	.zero		1
	.zero		1


	//----- nvinfo : EIATTR_EXIT_INSTR_OFFSETS
	.align		4
        /*004c*/ 	.byte	0x04, 0x1c
        /*004e*/ 	.short	(.L_15 - .L_14)


	//   ....[0]....
.L_14:
        /*0050*/ 	.word	0x00002bd0


	//----- nvinfo : EIATTR_CBANK_PARAM_SIZE
	.align		4
.L_15:
        /*0054*/ 	.byte	0x03, 0x19
        /*0056*/ 	.short	0x0018


	//----- nvinfo : EIATTR_PARAM_CBANK
	.align		4
        /*0058*/ 	.byte	0x04, 0x0a
        /*005a*/ 	.short	(.L_17 - .L_16)
	.align		4
.L_16:
        /*005c*/ 	.word	index@(.nv.constant0._Z18wmma_matmul_kernelP6__halfS0_S0_)
        /*0060*/ 	.short	0x0380
        /*0062*/ 	.short	0x0018


	//----- nvinfo : EIATTR_SW_WAR
	.align		4
.L_17:
        /*0064*/ 	.byte	0x04, 0x36
        /*0066*/ 	.short	(.L_19 - .L_18)
.L_18:
        /*0068*/ 	.word	0x00000008
.L_19:


//--------------------- .nv.callgraph             --------------------------
	.section	.nv.callgraph,"",@"SHT_CUDA_CALLGRAPH"
	.align	4
	.sectionentsize	8
	.align		4
        /*0000*/ 	.word	0x00000000
	.align		4
        /*0004*/ 	.word	0xffffffff
	.align		4
        /*0008*/ 	.word	0x00000000
	.align		4
        /*000c*/ 	.word	0xfffffffe
	.align		4
        /*0010*/ 	.word	0x00000000
	.align		4
        /*0014*/ 	.word	0xfffffffd
	.align		4
        /*0018*/ 	.word	0x00000000
	.align		4
        /*001c*/ 	.word	0xfffffffc


//--------------------- .text._Z18wmma_matmul_kernelP6__halfS0_S0_ --------------------------
	.section	.text._Z18wmma_matmul_kernelP6__halfS0_S0_,"ax",@progbits
	.align	128
        .global         _Z18wmma_matmul_kernelP6__halfS0_S0_
        .type           _Z18wmma_matmul_kernelP6__halfS0_S0_,@function
        .size           _Z18wmma_matmul_kernelP6__halfS0_S0_,(.L_x_2 - _Z18wmma_matmul_kernelP6__halfS0_S0_)
        .other          _Z18wmma_matmul_kernelP6__halfS0_S0_,@"STO_CUDA_ENTRY STV_DEFAULT"
_Z18wmma_matmul_kernelP6__halfS0_S0_:
.text._Z18wmma_matmul_kernelP6__halfS0_S0_:
[----:B------:R-:W-:Y:S01]  /*0000*/  LDC R1, c[0x0][0x37c] ;  /* 0x0000df00ff017b82 */ /* 0x000fe20000000800 */
[----:B------:R-:W0:Y:S01]  /*0010*/  S2R R5, SR_TID.X ;  /* 0x0000000000057919 */ /* 0x000e220000002100 */
[----:B------:R-:W1:Y:S01]  /*0020*/  LDCU.128 UR8, c[0x0][0x380] ;  /* 0x00007000ff0877ac */ /* 0x000e620008000c00 */
[----:B------:R-:W2:Y:S01]  /*0030*/  S2R R9, SR_CTAID.Y ;  /* 0x0000000000097919 */ /* 0x000ea20000002600 */
[----:B------:R-:W3:Y:S01]  /*0040*/  LDCU.64 UR4, c[0x0][0x390] ;  /* 0x00007200ff0477ac */ /* 0x000ee20008000a00 */
[----:B------:R-:W4:Y:S01]  /*0050*/  S2R R4, SR_CTAID.X ;  /* 0x0000000000047919 */ /* 0x000f220000002500 */
[----:B------:R-:W0:Y:S02]  /*0060*/  LDCU.64 UR6, c[0x0][0x358] ;  /* 0x00006b00ff0677ac */ /* 0x000e240008000a00 */
[----:B0-----:R-:W-:Y:S01]  /*0070*/  SHF.R.U32.HI R0, RZ, 0x7, R5 ;  /* 0x00000007ff007819 */ /* 0x001fe20000011605 */
[----:B--2---:R-:W-:-:S04]  /*0080*/  IMAD.SHL.U32 R2, R9, 0x80, RZ ;  /* 0x0000008009027824 */ /* 0x004fc800078e00ff */
[----:B------:R-:W-:Y:S02]  /*0090*/  IMAD R3, R0, 0x3000, RZ ;  /* 0x0000300000037824 */ /* 0x000fe400078e02ff */
[----:B------:R-:W-:Y:S02]  /*00a0*/  IMAD.SHL.U32 R0, R5, 0x100, RZ ;  /* 0x0000010005007824 */ /* 0x000fe400078e00ff */
[C---:B----4-:R-:W-:Y:S01]  /*00b0*/  IMAD.U32 R6, R4.reuse, 0x10000, RZ ;  /* 0x0001000004067824 */ /* 0x050fe200078e00ff */
[----:B------:R-:W-:Y:S01]  /*00c0*/  IADD3 R8, P1, PT, R3, R2, RZ ;  /* 0x0000000203087210 */ /* 0x000fe20007f3e0ff */
[----:B------:R-:W-:Y:S01]  /*00d0*/  IMAD R2, R4, 0x18000, RZ ;  /* 0x0001800004027824 */ /* 0x000fe200078e02ff */
[----:B------:R-:W-:Y:S01]  /*00e0*/  LOP3.LUT R0, R0, 0x6000, RZ, 0xc0, !PT ;  /* 0x0000600000007812 */ /* 0x000fe200078ec0ff */
[----:B------:R-:W-:Y:S01]  /*00f0*/  IMAD.WIDE R6, R6, 0x2, RZ ;  /* 0x0000000206067825 */ /* 0x000fe200078e02ff */
[----:B------:R-:W-:Y:S02]  /*0100*/  SHF.R.U32.HI R3, RZ, 0x1, R5 ;  /* 0x00000001ff037819 */ /* 0x000fe40000011605 */
[----:B------:R-:W-:Y:S01]  /*0110*/  PRMT R10, R0, 0x5410, R9 ;  /* 0x00005410000a7816 */ /* 0x000fe20000000009 */
[----:B------:R-:W-:-:S02]  /*0120*/  IMAD.SHL.U32 R5, R5, 0x80, RZ ;  /* 0x0000008005057824 */ /* 0x000fc400078e00ff */
[----:B------:R-:W-:Y:S01]  /*0130*/  IMAD.U32 R0, R9, 0x10000, RZ ;  /* 0x0001000009007824 */ /* 0x000fe200078e00ff */
[----:B------:R-:W-:Y:S02]  /*0140*/  LOP3.LUT R9, R8, 0x30, R3, 0xf8, !PT ;  /* 0x0000003008097812 */ /* 0x000fe400078ef803 */
[----:B------:R-:W-:Y:S02]  /*0150*/  LOP3.LUT R5, R6, 0x1c000, R5, 0xf8, !PT ;  /* 0x0001c00006057812 */ /* 0x000fe400078ef805 */
[----:B------:R-:W-:Y:S02]  /*0160*/  IADD3 R8, P2, PT, R2, R9, RZ ;  /* 0x0000000902087210 */ /* 0x000fe40007f5e0ff */
[----:B-1----:R-:W-:Y:S02]  /*0170*/  IADD3 R6, P4, PT, R5, UR8, RZ ;  /* 0x0000000805067c10 */ /* 0x002fe4000ff9e0ff */
[----:B------:R-:W-:Y:S02]  /*0180*/  SHF.R.S32.HI R2, RZ, 0x1f, R2 ;  /* 0x0000001fff027819 */ /* 0x000fe40000011402 */
[----:B------:R-:W-:-:S02]  /*0190*/  SHF.R.S32.HI R3, RZ, 0x1f, R0 ;  /* 0x0000001fff037819 */ /* 0x000fc40000011400 */
[----:B------:R-:W-:Y:S02]  /*01a0*/  LEA R0, P0, R10, UR10, 0x1 ;  /* 0x0000000a0a007c11 */ /* 0x000fe4000f8008ff */
[----:B------:R-:W-:Y:S02]  /*01b0*/  IADD3 R6, P5, PT, R6, 0x3e0, RZ ;  /* 0x000003e006067810 */ /* 0x000fe40007fbe0ff */
[----:B---3--:R-:W-:Y:S01]  /*01c0*/  LEA R5, P3, R8, UR4, 0x1 ;  /* 0x0000000408057c11 */ /* 0x008fe2000f8608ff */
[----:B------:R-:W-:Y:S01]  /*01d0*/  UMOV UR4, URZ ;  /* 0x000000ff00047c82 */ /* 0x000fe20008000000 */
[----:B------:R-:W-:Y:S02]  /*01e0*/  IADD3.X R9, PT, PT, R2, RZ, RZ, P2, P1 ;  /* 0x000000ff02097210 */ /* 0x000fe400017e24ff */
[----:B------:R-:W-:Y:S02]  /*01f0*/  LEA.HI.X R3, R10, UR11, R3, 0x1, P0 ;  /* 0x0000000b0a037c11 */ /* 0x000fe400080f0c03 */
[----:B------:R-:W-:-:S02]  /*0200*/  IADD3.X R4, PT, PT, RZ, UR9, R7, P5, P4 ;  /* 0x00000009ff047c10 */ /* 0x000fc4000afe8407 */
[----:B------:R-:W-:-:S07]  /*0210*/  LEA.HI.X R2, R8, UR5, R9, 0x1, P3 ;  /* 0x0000000508027c11 */ /* 0x000fce00098f0c09 */
.L_x_0:
[----:B0-----:R-:W0:Y:S01]  /*0220*/  S2R R7, SR_LANEID ;  /* 0x0000000000077919 */ /* 0x001e220000000000 */
[----:B------:R-:W-:Y:S01]  /*0230*/  IMAD.MOV.U32 R23, RZ, RZ, RZ ;  /* 0x000000ffff177224 */ /* 0x000fe200078e00ff */
[----:B0-----:R-:W-:Y:S02]  /*0240*/  LOP3.LUT R22, R7, 0x3, RZ, 0xc0, !PT ;  /* 0x0000000307167812 */ /* 0x001fe400078ec0ff */
[----:B------:R-:W-:-:S05]  /*0250*/  SHF.R.U32.HI R7, RZ, 0x2, R7 ;  /* 0x00000002ff077819 */ /* 0x000fca0000011607 */
[----:B------:R-:W-:-:S03]  /*0260*/  IMAD.WIDE.U32 R8, R7, 0x100, R22 ;  /* 0x0000010007087825 */ /* 0x000fc600078e0016 */
[C---:B------:R-:W-:Y:S02]  /*0270*/  LEA R20, P0, R8.reuse, R6, 0x2 ;  /* 0x0000000608147211 */ /* 0x040fe400078010ff */
[C---:B------:R-:W-:Y:S02]  /*0280*/  LEA R24, P1, R8.reuse, R0, 0x2 ;  /* 0x0000000008187211 */ /* 0x040fe400078210ff */
[C-C-:B------:R-:W-:Y:S02]  /*0290*/  LEA.HI.X R21, R8.reuse, R4, R9.reuse, 0x2, P0 ;  /* 0x0000000408157211 */ /* 0x140fe400000f1409 */
[----:B------:R-:W-:-:S03]  /*02a0*/  LEA.HI.X R25, R8, R3, R9, 0x2, P1 ;  /* 0x0000000308197211 */ /* 0x000fc600008f1409 */
[----:B------:R-:W2:Y:S04]  /*02b0*/  LDG.E R8, desc[UR6][R20.64+-0x3e0] ;  /* 0xfffc200614087981 */ /* 0x000ea8000c1e1900 */
[----:B------:R-:W2:Y:S04]  /*02c0*/  LDG.E R14, desc[UR6][R24.64] ;  /* 0x00000006180e7981 */ /* 0x000ea8000c1e1900 */
[----:B------:R-:W2:Y:S04]  /*02d0*/  LDG.E R15, desc[UR6][R24.64+0x10] ;  /* 0x00001006180f7981 */ /* 0x000ea8000c1e1900 */
[----:B------:R-:W2:Y:S04]  /*02e0*/  LDG.E R9, desc[UR6][R20.64+0x1c20] ;  /* 0x001c200614097981 */ /* 0x000ea8000c1e1900 */
[----:B------:R-:W2:Y:S04]  /*02f0*/  LDG.E R10, desc[UR6][R20.64+-0x3d0] ;  /* 0xfffc3006140a7981 */ /* 0x000ea8000c1e1900 */
[----:B------:R-:W2:Y:S04]  /*0300*/  LDG.E R11, desc[UR6][R20.64+0x1c30] ;  /* 0x001c3006140b7981 */ /* 0x000ea8000c1e1900 */
[----:B------:R-:W3:Y:S04]  /*0310*/  LDG.E R16, desc[UR6][R24.64+0x2000] ;  /* 0x0020000618107981 */ /* 0x000ee8000c1e1900 */
[----:B------:R-:W3:Y:S04]  /*0320*/  LDG.E R17, desc[UR6][R24.64+0x2010] ;  /* 0x0020100618117981 */ /* 0x000ee8000c1e1900 */
[----:B------:R-:W4:Y:S04]  /*0330*/  LDG.E R12, desc[UR6][R24.64+0x20] ;  /* 0x00002006180c7981 */ /* 0x000f28000c1e1900 */
[----:B------:R-:W4:Y:S04]  /*0340*/  LDG.E R13, desc[UR6][R24.64+0x30] ;  /* 0x00003006180d7981 */ /* 0x000f28000c1e1900 */
[----:B------:R-:W5:Y:S04]  /*0350*/  LDG.E R18, desc[UR6][R24.64+0x2020] ;  /* 0x0020200618127981 */ /* 0x000f68000c1e1900 */
[----:B------:R-:W5:Y:S01]  /*0360*/  LDG.E R19, desc[UR6][R24.64+0x2030] ;  /* 0x0020300618137981 */ /* 0x000f62000c1e1900 */
[C---:B--2---:R-:W-:Y:S08]  /*0370*/  HMMA.16816.F16 R14, R8.reuse, R14, RZ ;  /* 0x0000000e080e723c */ /* 0x044ff000000008ff */
[----:B---3--:R-:W-:Y:S01]  /*0380*/  HMMA.16816.F16 R16, R8, R16, RZ ;  /* 0x000000100810723c */ /* 0x008fe200000008ff */
[----:B------:R-:W4:Y:S04]  /*0390*/  LDG.E R8, desc[UR6][R20.64+-0x3c0] ;  /* 0xfffc400614087981 */ /* 0x000f28000c1e1900 */
[----:B------:R-:W4:Y:S04]  /*03a0*/  LDG.E R9, desc[UR6][R20.64+0x1c40] ;  /* 0x001c400614097981 */ /* 0x000f28000c1e1900 */
[----:B------:R-:W4:Y:S04]  /*03b0*/  LDG.E R10, desc[UR6][R20.64+-0x3b0] ;  /* 0xfffc5006140a7981 */ /* 0x000f28000c1e1900 */
[----:B------:R-:W4:Y:S02]  /*03c0*/  LDG.E R11, desc[UR6][R20.64+0x1c50] ;  /* 0x001c5006140b7981 */ /* 0x000f24000c1e1900 */
[C---:B----4-:R-:W-:Y:S02]  /*03d0*/  HMMA.16816.F16 R14, R8.reuse, R12, R14 ;  /* 0x0000000c080e723c */ /* 0x050fe4000000080e */
[----:B------:R-:W2:Y:S04]  /*03e0*/  LDG.E R12, desc[UR6][R24.64+0x40] ;  /* 0x00004006180c7981 */ /* 0x000ea8000c1e1900 */
[----:B------:R-:W2:Y:S02]  /*03f0*/  LDG.E R13, desc[UR6][R24.64+0x50] ;  /* 0x00005006180d7981 */ /* 0x000ea4000c1e1900 */
[----:B-----5:R-:W-:Y:S02]  /*0400*/  HMMA.16816.F16 R16, R8, R18, R16 ;  /* 0x000000120810723c */ /* 0x020fe40000000810 */
[----:B------:R-:W2:Y:S04]  /*0410*/  LDG.E R8, desc[UR6][R20.64+-0x3a0] ;  /* 0xfffc600614087981 */ /* 0x000ea8000c1e1900 */
[----:B------:R-:W2:Y:S04]  /*0420*/  LDG.E R9, desc[UR6][R20.64+0x1c60] ;  /* 0x001c600614097981 */ /* 0x000ea8000c1e1900 */
[----:B------:R-:W2:Y:S04]  /*0430*/  LDG.E R10, desc[UR6][R20.64+-0x390] ;  /* 0xfffc7006140a7981 */ /* 0x000ea8000c1e1900 */
[----:B------:R-:W2:Y:S04]  /*0440*/  LDG.E R11, desc[UR6][R20.64+0x1c70] ;  /* 0x001c7006140b7981 */ /* 0x000ea8000c1e1900 */
[----:B------:R-:W3:Y:S04]  /*0450*/  LDG.E R18, desc[UR6][R24.64+0x2040] ;  /* 0x0020400618127981 */ /* 0x000ee8000c1e1900 */
[----:B------:R-:W3:Y:S01]  /*0460*/  LDG.E R19, desc[UR6][R24.64+0x2050] ;  /* 0x0020500618137981 */ /* 0x000ee2000c1e1900 */
[C---:B--2---:R-:W-:Y:S03]  /*0470*/  HMMA.16816.F16 R14, R8.reuse, R12, R14 ;  /* 0x0000000c080e723c */ /* 0x044fe6000000080e */
[----:B------:R-:W2:Y:S04]  /*0480*/  LDG.E R12, desc[UR6][R24.64+0x60] ;  /* 0x00006006180c7981 */ /* 0x000ea8000c1e1900 */
[----:B------:R-:W2:Y:S01]  /*0490*/  LDG.E R13, desc[UR6][R24.64+0x70] ;  /* 0x00007006180d7981 */ /* 0x000ea2000c1e1900 */
[----:B---3--:R-:W-:Y:S03]  /*04a0*/  HMMA.16816.F16 R16, R8, R18, R16 ;  /* 0x000000120810723c */ /* 0x008fe60000000810 */
        /* <DEDUP_REMOVED lines=286> */
[----:B------:R-:W-:-:S03]  /*1690*/  IMAD.WIDE.U32 R22, R7, 0x180, R22 ;  /* 0x0000018007167825 */ /* 0x000fc600078e0016 */
[----:B------:R-:W-:-:S04]  /*16a0*/  LEA R26, P0, R22, R5, 0x2 ;  /* 0x00000005161a7211 */ /* 0x000fc800078010ff */
[----:B------:R-:W-:Y:S01]  /*16b0*/  LEA.HI.X R27, R22, R2, R23, 0x2, P0 ;  /* 0x00000002161b7211 */ /* 0x000fe200000f1417 */
[C---:B--2---:R-:W-:Y:S08]  /*16c0*/  HMMA.16816.F16 R12, R8.reuse, R14, R12 ;  /* 0x0000000e080c723c */ /* 0x044ff0000000080c */
[----:B---3--:R-:W-:Y:S11]  /*16d0*/  HMMA.16816.F16 R18, R8, R18, R16 ;  /* 0x000000120812723c */ /* 0x008ff60000000810 */
[----:B------:R0:W-:Y:S04]  /*16e0*/  STG.E desc[UR6][R26.64], R12 ;  /* 0x0000000c1a007986 */ /* 0x0001e8000c101906 */
[----:B------:R1:W-:Y:S04]  /*16f0*/  STG.E desc[UR6][R26.64+0x3000], R13 ;  /* 0x0030000d1a007986 */ /* 0x0003e8000c101906 */
[----:B------:R2:W-:Y:S04]  /*1700*/  STG.E desc[UR6][R26.64+0x10], R18 ;  /* 0x000010121a007986 */ /* 0x0005e8000c101906 */
[----:B------:R3:W-:Y:S04]  /*1710*/  STG.E desc[UR6][R26.64+0x3010], R19 ;  /* 0x003010131a007986 */ /* 0x0007e8000c101906 */
[----:B------:R-:W4:Y:S04]  /*1720*/  LDG.E R14, desc[UR6][R24.64+0x10000] ;  /* 0x01000006180e7981 */ /* 0x000f28000c1e1900 */
[----:B------:R-:W4:Y:S04]  /*1730*/  LDG.E R15, desc[UR6][R24.64+0x10010] ;  /* 0x01001006180f7981 */ /* 0x000f28000c1e1900 */
[----:B------:R-:W4:Y:S04]  /*1740*/  LDG.E R8, desc[UR6][R20.64+-0x3e0] ;  /* 0xfffc200614087981 */ /* 0x000f28000c1e1900 */
[----:B------:R-:W4:Y:S04]  /*1750*/  LDG.E R9, desc[UR6][R20.64+0x1c20] ;  /* 0x001c200614097981 */ /* 0x000f28000c1e1900 */
[----:B------:R-:W4:Y:S04]  /*1760*/  LDG.E R10, desc[UR6][R20.64+-0x3d0] ;  /* 0xfffc3006140a7981 */ /* 0x000f28000c1e1900 */
[----:B------:R-:W4:Y:S04]  /*1770*/  LDG.E R11, desc[UR6][R20.64+0x1c30] ;  /* 0x001c3006140b7981 */ /* 0x000f28000c1e1900 */
[----:B------:R-:W5:Y:S04]  /*1780*/  LDG.E R16, desc[UR6][R24.64+0x12000] ;  /* 0x0120000618107981 */ /* 0x000f68000c1e1900 */
[----:B------:R-:W5:Y:S04]  /*1790*/  LDG.E R17, desc[UR6][R24.64+0x12010] ;  /* 0x0120100618117981 */ /* 0x000f68000c1e1900 */
[----:B0-----:R-:W5:Y:S04]  /*17a0*/  LDG.E R12, desc[UR6][R24.64+0x10020] ;  /* 0x01002006180c7981 */ /* 0x001f68000c1e1900 */
[----:B-1----:R-:W5:Y:S04]  /*17b0*/  LDG.E R13, desc[UR6][R24.64+0x10030] ;  /* 0x01003006180d7981 */ /* 0x002f68000c1e1900 */
[----:B--2---:R-:W2:Y:S04]  /*17c0*/  LDG.E R18, desc[UR6][R24.64+0x12020] ;  /* 0x0120200618127981 */ /* 0x004ea8000c1e1900 */
[----:B---3--:R-:W2:Y:S01]  /*17d0*/  LDG.E R19, desc[UR6][R24.64+0x12030] ;  /* 0x0120300618137981 */ /* 0x008ea2000c1e1900 */
[C---:B----4-:R-:W-:Y:S08]  /*17e0*/  HMMA.16816.F16 R14, R8.reuse, R14, RZ ;  /* 0x0000000e080e723c */ /* 0x050ff000000008ff */
[----:B-----5:R-:W-:Y:S01]  /*17f0*/  HMMA.16816.F16 R16, R8, R16, RZ ;  /* 0x000000100810723c */ /* 0x020fe200000008ff */
[----:B------:R-:W3:Y:S04]  /*1800*/  LDG.E R8, desc[UR6][R20.64+-0x3c0] ;  /* 0xfffc400614087981 */ /* 0x000ee8000c1e1900 */
[----:B------:R-:W3:Y:S04]  /*1810*/  LDG.E R9, desc[UR6][R20.64+0x1c40] ;  /* 0x001c400614097981 */ /* 0x000ee8000c1e1900 */
[----:B------:R-:W3:Y:S04]  /*1820*/  LDG.E R10, desc[UR6][R20.64+-0x3b0] ;  /* 0xfffc5006140a7981 */ /* 0x000ee8000c1e1900 */
[----:B------:R-:W3:Y:S02]  /*1830*/  LDG.E R11, desc[UR6][R20.64+0x1c50] ;  /* 0x001c5006140b7981 */ /* 0x000ee4000c1e1900 */
[C---:B---3--:R-:W-:Y:S02]  /*1840*/  HMMA.16816.F16 R14, R8.reuse, R12, R14 ;  /* 0x0000000c080e723c */ /* 0x048fe4000000080e */
[----:B------:R-:W3:Y:S04]  /*1850*/  LDG.E R12, desc[UR6][R24.64+0x10040] ;  /* 0x01004006180c7981 */ /* 0x000ee8000c1e1900 */
[----:B------:R-:W3:Y:S02]  /*1860*/  LDG.E R13, desc[UR6][R24.64+0x10050] ;  /* 0x01005006180d7981 */ /* 0x000ee4000c1e1900 */
[----:B--2---:R-:W-:Y:S02]  /*1870*/  HMMA.16816.F16 R16, R8, R18, R16 ;  /* 0x000000120810723c */ /* 0x004fe40000000810 */
[----:B------:R-:W3:Y:S04]  /*1880*/  LDG.E R8, desc[UR6][R20.64+-0x3a0] ;  /* 0xfffc600614087981 */ /* 0x000ee8000c1e1900 */
[----:B------:R-:W3:Y:S04]  /*1890*/  LDG.E R9, desc[UR6][R20.64+0x1c60] ;  /* 0x001c600614097981 */ /* 0x000ee8000c1e1900 */
[----:B------:R-:W3:Y:S04]  /*18a0*/  LDG.E R10, desc[UR6][R20.64+-0x390] ;  /* 0xfffc7006140a7981 */ /* 0x000ee8000c1e1900 */
[----:B------:R-:W3:Y:S04]  /*18b0*/  LDG.E R11, desc[UR6][R20.64+0x1c70] ;  /* 0x001c7006140b7981 */ /* 0x000ee8000c1e1900 */
[----:B------:R-:W2:Y:S04]  /*18c0*/  LDG.E R18, desc[UR6][R24.64+0x12040] ;  /* 0x0120400618127981 */ /* 0x000ea8000c1e1900 */
[----:B------:R-:W2:Y:S01]  /*18d0*/  LDG.E R19, desc[UR6][R24.64+0x12050] ;  /* 0x0120500618137981 */ /* 0x000ea2000c1e1900 */
[C---:B---3--:R-:W-:Y:S03]  /*18e0*/  HMMA.16816.F16 R14, R8.reuse, R12, R14 ;  /* 0x0000000c080e723c */ /* 0x048fe6000000080e */
[----:B------:R-:W3:Y:S04]  /*18f0*/  LDG.E R12, desc[UR6][R24.64+0x10060] ;  /* 0x01006006180c7981 */ /* 0x000ee8000c1e1900 */
[----:B------:R-:W3:Y:S01]  /*1900*/  LDG.E R13, desc[UR6][R24.64+0x10070] ;  /* 0x01007006180d7981 */ /* 0x000ee2000c1e1900 */
[----:B--2---:R-:W-:Y:S03]  /*1910*/  HMMA.16816.F16 R16, R8, R18, R16 ;  /* 0x000000120810723c */ /* 0x004fe60000000810 */
        /* <DEDUP_REMOVED lines=286> */
[----:B------:R-:W-:-:S04]  /*2b00*/  UIADD3 UR4, UPT, UPT, UR4, 0x1, URZ ;  /* 0x0000000104047890 */ /* 0x000fc8000fffe0ff */
[----:B------:R-:W-:Y:S01]  /*2b10*/  UISETP.NE.AND UP0, UPT, UR4, 0x4, UPT ;  /* 0x000000040400788c */ /* 0x000fe2000bf05270 */
[----:B------:R-:W-:Y:S02]  /*2b20*/  IADD3 R5, P0, PT, R5, 0xc000, RZ ;  /* 0x0000c00005057810 */ /* 0x000fe40007f1e0ff */
[----:B------:R-:W-:-:S03]  /*2b30*/  IADD3 R6, P1, PT, R6, 0x8000, RZ ;  /* 0x0000800006067810 */ /* 0x000fc60007f3e0ff */
[----:B------:R-:W-:Y:S02]  /*2b40*/  IMAD.X R2, RZ, RZ, R2, P0 ;  /* 0x000000ffff027224 */ /* 0x000fe400000e0602 */
[----:B------:R-:W-:Y:S01]  /*2b50*/  IMAD.X R4, RZ, RZ, R4, P1 ;  /* 0x000000ffff047224 */ /* 0x000fe200008e0604 */
[C---:B---3--:R-:W-:Y:S08]  /*2b60*/  HMMA.16816.F16 R10, R12.reuse, R10, R22 ;  /* 0x0000000a0c0a723c */ /* 0x048ff00000000816 */
[----:B--2---:R-:W-:Y:S11]  /*2b70*/  HMMA.16816.F16 R8, R12, R8, R16 ;  /* 0x000000080c08723c */ /* 0x004ff60000000810 */
[----:B------:R0:W-:Y:S04]  /*2b80*/  STG.E desc[UR6][R26.64+0x80], R10 ;  /* 0x0000800a1a007986 */ /* 0x0001e8000c101906 */
[----:B------:R0:W-:Y:S04]  /*2b90*/  STG.E desc[UR6][R26.64+0x3080], R11 ;  /* 0x0030800b1a007986 */ /* 0x0001e8000c101906 */
[----:B------:R0:W-:Y:S04]  /*2ba0*/  STG.E desc[UR6][R26.64+0x90], R8 ;  /* 0x000090081a007986 */ /* 0x0001e8000c101906 */
[----:B------:R0:W-:Y:S01]  /*2bb0*/  STG.E desc[UR6][R26.64+0x3090], R9 ;  /* 0x003090091a007986 */ /* 0x0001e2000c101906 */
[----:B------:R-:W-:Y:S05]  /*2bc0*/  BRA.U UP0, `(.L_x_0) ;  /* 0xffffffd500947547 */ /* 0x000fea000b83ffff */
[----:B------:R-:W-:Y:S05]  /*2bd0*/  EXIT ;  /* 0x000000000000794d */ /* 0x000fea0003800000 */
.L_x_1:
[----:B------:R-:W-:-:S00]  /*2be0*/  BRA `(.L_x_1) ;  /* 0xfffffffc00fc7947 */ /* 0x000fc0000383ffff */
[----:B------:R-:W-:-:S00]  /*2bf0*/  NOP ;  /* 0x0000000000007918 */ /* 0x000fc00000000000 */
        /* <DEDUP_REMOVED lines=8> */
.L_x_2:


//--------------------- .nv.shared.reserved.0     --------------------------
	.section	.nv.shared.reserved.0,"aw",@nobits
	.weak		__nv_reservedSMEM_offset_0_alias
	.size		__nv_reservedSMEM_offset_0_alias, 0, 64
	.other		__nv_reservedSMEM_offset_0_alias,@"STO_CUDA_RESERVED_SHARED STV_DEFAULT"
__nv_reservedSMEM_offset_0_alias:
	.zero		0
	.zero		64


//--------------------- .nv.constant0._Z18wmma_matmul_kernelP6__halfS0_S0_ --------------------------
	.section	.nv.constant0._Z18wmma_matmul_kernelP6__halfS0_S0_,"a",@progbits
	.sectionflags	@""
	.align	4
.nv.constant0._Z18wmma_matmul_kernelP6__halfS0_S0_:
	.zero		920


//--------------------- SYMBOLS --------------------------

	.type		.nv.reservedSmem.offset0,@object
	.size		.nv.reservedSmem.offset0,0x4
